//
// Generated by NVIDIA NVVM Compiler
//
// Compiler Build ID: CL-36424714
// Cuda compilation tools, release 13.0, V13.0.88
// Based on NVVM 20.0.0
//

.version 9.0
.target sm_100
.address_size 64

	// .globl	_Z13myFirstKernelPi

.visible .entry _Z13myFirstKernelPi(
	.param .u64 .ptr .align 1 _Z13myFirstKernelPi_param_0
)
{
	.reg .b32 	%r<8>;
	.reg .b64 	%rd<5>;

	ld.param.u64 	%rd1, [_Z13myFirstKernelPi_param_0];
	cvta.to.global.u64 	%rd2, %rd1;
	mov.u32 	%r1, %ctaid.x;
	mov.u32 	%r2, %tid.x;
	mad.lo.s32 	%r3, %r1, 1000, %r2;
	mov.u32 	%r4, %ntid.x;
	mad.lo.s32 	%r5, %r1, %r4, %r2;
	mul.wide.u32 	%rd3, %r5, 4;
	add.s64 	%rd4, %rd2, %rd3;
	ld.global.u32 	%r6, [%rd4];
	add.s32 	%r7, %r3, %r6;
	st.global.u32 	[%rd4], %r7;
	ret;

}


// ===== COMPILED SASS (sm_100) =====

	.target	sm_100

	.elftype	@"ET_EXEC"


//--------------------- .note.nv.tkinfo           --------------------------
	.section	.note.nv.tkinfo,"",@"SHT_NOTE"
	.sectionflags	@"SHF_NOTE_NV_TKINFO"
	.tkinfo
        /*0018*/ 	.word	0x00000002
        /*0030*/ 	.string	""
        /*0030*/ 	.string	"ptxas"
        /*0030*/ 	.string	"Cuda compilation tools, release 13.0, V13.0.88"
        /*0030*/ 	.string	"Build cuda_13.0.r13.0/compiler.36424714_0"
        /*0030*/ 	.string	"-arch sm_100 -m 64 "



//--------------------- .note.nv.cuinfo           --------------------------
	.section	.note.nv.cuinfo,"",@"SHT_NOTE"
	.sectionflags	@"SHF_NOTE_NV_CUINFO"
        /*0018*/ 	.short	0x0002
        /*001a*/ 	.short	0x0064
        /*001c*/ 	.short	0x0082
	.zero		2


//--------------------- .nv.info                  --------------------------
	.section	.nv.info,"",@"SHT_CUDA_INFO"
	.align	4


	//----- nvinfo : EIATTR_REGCOUNT
	.align		4
        /*0000*/ 	.byte	0x04, 0x2f
        /*0002*/ 	.short	(.L_1 - .L_0)
	.align		4
.L_0:
        /*0004*/ 	.word	index@(_Z13myFirstKernelPi)
        /*0008*/ 	.word	0x0000000a


	//----- nvinfo : EIATTR_FRAME_SIZE
	.align		4
.L_1:
        /*000c*/ 	.byte	0x04, 0x11
        /*000e*/ 	.short	(.L_3 - .L_2)
	.align		4
.L_2:
        /*0010*/ 	.word	index@(_Z13myFirstKernelPi)
        /*0014*/ 	.word	0x00000000


	//----- nvinfo : EIATTR_MIN_STACK_SIZE
	.align		4
.L_3:
        /*0018*/ 	.byte	0x04, 0x12
        /*001a*/ 	.short	(.L_5 - .L_4)
	.align		4
.L_4:
        /*001c*/ 	.word	index@(_Z13myFirstKernelPi)
        /*0020*/ 	.word	0x00000000
.L_5:


//--------------------- .nv.compat                --------------------------
	.section	.nv.compat,"",@"SHT_CUDA_COMPAT_INFO"
	.align	4
        /*0000*/ 	.byte	0x02, 0x09, 0x00, 0x00, 0x02, 0x02, 0x01, 0x00, 0x02, 0x05, 0x05, 0x00, 0x03, 0x07, 0x01, 0x01
        /*0010*/ 	.byte	0x02, 0x03, 0x00, 0x00, 0x02, 0x06, 0x01, 0x00, 0x04, 0x0b, 0x08, 0x00, 0x09, 0x00, 0x00, 0x00
        /*0020*/ 	.byte	0x00, 0x00, 0x00, 0x00


//--------------------- .nv.info._Z13myFirstKernelPi --------------------------
	.section	.nv.info._Z13myFirstKernelPi,"",@"SHT_CUDA_INFO"
	.sectionflags	@""
	.align	4


	//----- nvinfo : EIATTR_CUDA_API_VERSION
	.align		4
        /*0000*/ 	.byte	0x04, 0x37
        /*0002*/ 	.short	(.L_7 - .L_6)
.L_6:
        /*0004*/ 	.word	0x00000082


	//----- nvinfo : EIATTR_KPARAM_INFO
	.align		4
.L_7:
        /*0008*/ 	.byte	0x04, 0x17
        /*000a*/ 	.short	(.L_9 - .L_8)
.L_8:
        /*000c*/ 	.word	0x00000000
        /*0010*/ 	.short	0x0000
        /*0012*/ 	.short	0x0000
        /*0014*/ 	.byte	0x00, 0xf5, 0x21, 0x00


	//----- nvinfo : EIATTR_SPARSE_MMA_MASK
	.align		4
.L_9:
        /*0018*/ 	.byte	0x03, 0x50
        /*001a*/ 	.short	0x0000


	//----- nvinfo : EIATTR_MAXREG_COUNT
	.align		4
        /*001c*/ 	.byte	0x03, 0x1b
        /*001e*/ 	.short	0x00ff


	//----- nvinfo : EIATTR_MERCURY_ISA_VERSION
	.align		4
        /*0020*/ 	.byte	0x03, 0x5f
        /*0022*/ 	.short	0x0101


	//----- nvinfo : EIATTR_VRC_CTA_INIT_COUNT
	.align		4
        /*0024*/ 	.byte	0x02, 0x4a
	.zero		1
	.zero		1


	//----- nvinfo : EIATTR_EXIT_INSTR_OFFSETS
	.align		4
        /*0028*/ 	.byte	0x04, 0x1c
        /*002a*/ 	.short	(.L_11 - .L_10)


	//   ....[0]....
.L_10:
        /*002c*/ 	.word	0x000000c0


	//----- nvinfo : EIATTR_CBANK_PARAM_SIZE
	.align		4
.L_11:
        /*0030*/ 	.byte	0x03, 0x19
        /*0032*/ 	.short	0x0008


	//----- nvinfo : EIATTR_PARAM_CBANK
	.align		4
        /*0034*/ 	.byte	0x04, 0x0a
        /*0036*/ 	.short	(.L_13 - .L_12)
	.align		4
.L_12:
        /*0038*/ 	.word	index@(.nv.constant0._Z13myFirstKernelPi)
        /*003c*/ 	.short	0x0380
        /*003e*/ 	.short	0x0008


	//----- nvinfo : EIATTR_SW_WAR
	.align		4
.L_13:
        /*0040*/ 	.byte	0x04, 0x36
        /*0042*/ 	.short	(.L_15 - .L_14)
.L_14:
        /*0044*/ 	.word	0x00000008
.L_15:


//--------------------- .nv.callgraph             --------------------------
	.section	.nv.callgraph,"",@"SHT_CUDA_CALLGRAPH"
	.align	4
	.sectionentsize	8
	.align		4
        /*0000*/ 	.word	0x00000000
	.align		4
        /*0004*/ 	.word	0xffffffff
	.align		4
        /*0008*/ 	.word	0x00000000
	.align		4
        /*000c*/ 	.word	0xfffffffe
	.align		4
        /*0010*/ 	.word	0x00000000
	.align		4
        /*0014*/ 	.word	0xfffffffd
	.align		4
        /*0018*/ 	.word	0x00000000
	.align		4
        /*001c*/ 	.word	0xfffffffc


//--------------------- .text._Z13myFirstKernelPi --------------------------
	.section	.text._Z13myFirstKernelPi,"ax",@progbits
	.align	128
        .global         _Z13myFirstKernelPi
        .type           _Z13myFirstKernelPi,@function
        .size           _Z13myFirstKernelPi,(.L_x_1 - _Z13myFirstKernelPi)
        .other          _Z13myFirstKernelPi,@"STO_CUDA_ENTRY STV_DEFAULT"
_Z13myFirstKernelPi:
.text._Z13myFirstKernelPi:
[----:B------:R-:W-:Y:S01]  /*0000*/  LDC R1, c[0x0][0x37c] ;  /* 0x0000df00ff017b82 */ /* 0x000fe20000000800 */
[----:B------:R-:W0:Y:S07]  /*0010*/  S2R R0, SR_CTAID.X ;  /* 0x0000000000007919 */ /* 0x000e2e0000002500 */
[----:B------:R-:W1:Y:S01]  /*0020*/  LDC.64 R2, c[0x0][0x380] ;  /* 0x0000e000ff027b82 */ /* 0x000e620000000a00 */
[----:B------:R-:W0:Y:S01]  /*0030*/  LDCU UR6, c[0x0][0x360] ;  /* 0x00006c00ff0677ac */ /* 0x000e220008000800 */
[----:B------:R-:W0:Y:S01]  /*0040*/  S2R R7, SR_TID.X ;  /* 0x0000000000077919 */ /* 0x000e220000002100 */
[----:B------:R-:W2:Y:S01]  /*0050*/  LDCU.64 UR4, c[0x0][0x358] ;  /* 0x00006b00ff0477ac */ /* 0x000ea20008000a00 */
[----:B0-----:R-:W-:-:S04]  /*0060*/  IMAD R5, R0, UR6, R7 ;  /* 0x0000000600057c24 */ /* 0x001fc8000f8e0207 */
[----:B-1----:R-:W-:-:S05]  /*0070*/  IMAD.WIDE.U32 R2, R5, 0x4, R2 ;  /* 0x0000000405027825 */ /* 0x002fca00078e0002 */
[----:B--2---:R-:W2:Y:S01]  /*0080*/  LDG.E R5, desc[UR4][R2.64] ;  /* 0x0000000402057981 */ /* 0x004ea2000c1e1900 */
[----:B------:R-:W-:-:S05]  /*0090*/  IMAD R0, R0, 0x3e8, R7 ;  /* 0x000003e800007824 */ /* 0x000fca00078e0207 */
[----:B--2---:R-:W-:-:S05]  /*00a0*/  IADD3 R5, PT, PT, R0, R5, RZ ;  /* 0x0000000500057210 */ /* 0x004fca0007ffe0ff */
[----:B------:R-:W-:Y:S01]  /*00b0*/  STG.E desc[UR4][R2.64], R5 ;  /* 0x0000000502007986 */ /* 0x000fe2000c101904 */
[----:B------:R-:W-:Y:S05]  /*00c0*/  EXIT ;  /* 0x000000000000794d */ /* 0x000fea0003800000 */
.L_x_0:
[----:B------:R-:W-:-:S00]  /*00d0*/  BRA `(.L_x_0) ;  /* 0xfffffffc00fc7947 */ /* 0x000fc0000383ffff */
[----:B------:R-:W-:-:S00]  /*00e0*/  NOP ;  /* 0x0000000000007918 */ /* 0x000fc00000000000 */
        /* <DEDUP_REMOVED lines=9> */
.L_x_1:


//--------------------- .nv.shared.reserved.0     --------------------------
	.section	.nv.shared.reserved.0,"aw",@nobits
	.weak		__nv_reservedSMEM_offset_0_alias
	.size		__nv_reservedSMEM_offset_0_alias, 0, 64
	.other		__nv_reservedSMEM_offset_0_alias,@"STO_CUDA_RESERVED_SHARED STV_DEFAULT"
__nv_reservedSMEM_offset_0_alias:
	.zero		0
	.zero		64


//--------------------- .nv.constant0._Z13myFirstKernelPi --------------------------
	.section	.nv.constant0._Z13myFirstKernelPi,"a",@progbits
	.sectionflags	@""
	.align	4
.nv.constant0._Z13myFirstKernelPi:
	.zero		904


//--------------------- SYMBOLS --------------------------

	.type		.nv.reservedSmem.offset0,@object
	.size		.nv.reservedSmem.offset0,0x4
